//
// Generated by NVIDIA NVVM Compiler
//
// Compiler Build ID: CL-36424714
// Cuda compilation tools, release 13.0, V13.0.88
// Based on NVVM 20.0.0
//

.version 9.0
.target sm_100
.address_size 64

	// .globl	_Z9MatrixAddPKfS0_Pfii

.visible .entry _Z9MatrixAddPKfS0_Pfii(
	.param .u64 .ptr .align 1 _Z9MatrixAddPKfS0_Pfii_param_0,
	.param .u64 .ptr .align 1 _Z9MatrixAddPKfS0_Pfii_param_1,
	.param .u64 .ptr .align 1 _Z9MatrixAddPKfS0_Pfii_param_2,
	.param .u32 _Z9MatrixAddPKfS0_Pfii_param_3,
	.param .u32 _Z9MatrixAddPKfS0_Pfii_param_4
)
{
	.reg .pred 	%p<4>;
	.reg .b32 	%r<12>;
	.reg .b32 	%f<4>;
	.reg .b64 	%rd<11>;

	ld.param.u64 	%rd1, [_Z9MatrixAddPKfS0_Pfii_param_0];
	ld.param.u64 	%rd2, [_Z9MatrixAddPKfS0_Pfii_param_1];
	ld.param.u64 	%rd3, [_Z9MatrixAddPKfS0_Pfii_param_2];
	ld.param.u32 	%r4, [_Z9MatrixAddPKfS0_Pfii_param_3];
	ld.param.u32 	%r3, [_Z9MatrixAddPKfS0_Pfii_param_4];
	mov.u32 	%r5, %ntid.y;
	mov.u32 	%r6, %ctaid.y;
	mov.u32 	%r7, %tid.y;
	mad.lo.s32 	%r1, %r5, %r6, %r7;
	mov.u32 	%r8, %ntid.x;
	mov.u32 	%r9, %ctaid.x;
	mov.u32 	%r10, %tid.x;
	mad.lo.s32 	%r2, %r8, %r9, %r10;
	setp.ge.s32 	%p1, %r1, %r4;
	setp.ge.s32 	%p2, %r2, %r3;
	or.pred  	%p3, %p1, %p2;
	@%p3 bra 	$L__BB0_2;
	cvta.to.global.u64 	%rd4, %rd1;
	cvta.to.global.u64 	%rd5, %rd2;
	cvta.to.global.u64 	%rd6, %rd3;
	mad.lo.s32 	%r11, %r3, %r1, %r2;
	mul.wide.s32 	%rd7, %r11, 4;
	add.s64 	%rd8, %rd4, %rd7;
	ld.global.f32 	%f1, [%rd8];
	add.s64 	%rd9, %rd5, %rd7;
	ld.global.f32 	%f2, [%rd9];
	add.f32 	%f3, %f1, %f2;
	add.s64 	%rd10, %rd6, %rd7;
	st.global.f32 	[%rd10], %f3;
$L__BB0_2:
	ret;

}


// ===== COMPILED SASS (sm_100) =====

	.target	sm_100

	.elftype	@"ET_EXEC"


//--------------------- .note.nv.tkinfo           --------------------------
	.section	.note.nv.tkinfo,"",@"SHT_NOTE"
	.sectionflags	@"SHF_NOTE_NV_TKINFO"
	.tkinfo
        /*0018*/ 	.word	0x00000002
        /*0030*/ 	.string	""
        /*0030*/ 	.string	"ptxas"
        /*0030*/ 	.string	"Cuda compilation tools, release 13.0, V13.0.88"
        /*0030*/ 	.string	"Build cuda_13.0.r13.0/compiler.36424714_0"
        /*0030*/ 	.string	"-arch sm_100 -m 64 "



//--------------------- .note.nv.cuinfo           --------------------------
	.section	.note.nv.cuinfo,"",@"SHT_NOTE"
	.sectionflags	@"SHF_NOTE_NV_CUINFO"
        /*0018*/ 	.short	0x0002
        /*001a*/ 	.short	0x0064
        /*001c*/ 	.short	0x0082
	.zero		2


//--------------------- .nv.info                  --------------------------
	.section	.nv.info,"",@"SHT_CUDA_INFO"
	.align	4


	//----- nvinfo : EIATTR_REGCOUNT
	.align		4
        /*0000*/ 	.byte	0x04, 0x2f
        /*0002*/ 	.short	(.L_1 - .L_0)
	.align		4
.L_0:
        /*0004*/ 	.word	index@(_Z9MatrixAddPKfS0_Pfii)
        /*0008*/ 	.word	0x0000000c


	//----- nvinfo : EIATTR_FRAME_SIZE
	.align		4
.L_1:
        /*000c*/ 	.byte	0x04, 0x11
        /*000e*/ 	.short	(.L_3 - .L_2)
	.align		4
.L_2:
        /*0010*/ 	.word	index@(_Z9MatrixAddPKfS0_Pfii)
        /*0014*/ 	.word	0x00000000


	//----- nvinfo : EIATTR_MIN_STACK_SIZE
	.align		4
.L_3:
        /*0018*/ 	.byte	0x04, 0x12
        /*001a*/ 	.short	(.L_5 - .L_4)
	.align		4
.L_4:
        /*001c*/ 	.word	index@(_Z9MatrixAddPKfS0_Pfii)
        /*0020*/ 	.word	0x00000000
.L_5:


//--------------------- .nv.compat                --------------------------
	.section	.nv.compat,"",@"SHT_CUDA_COMPAT_INFO"
	.align	4
        /*0000*/ 	.byte	0x02, 0x09, 0x00, 0x00, 0x02, 0x02, 0x01, 0x00, 0x02, 0x05, 0x05, 0x00, 0x03, 0x07, 0x01, 0x01
        /*0010*/ 	.byte	0x02, 0x03, 0x00, 0x00, 0x02, 0x06, 0x01, 0x00, 0x04, 0x0b, 0x08, 0x00, 0x09, 0x00, 0x00, 0x00
        /*0020*/ 	.byte	0x00, 0x00, 0x00, 0x00


//--------------------- .nv.info._Z9MatrixAddPKfS0_Pfii --------------------------
	.section	.nv.info._Z9MatrixAddPKfS0_Pfii,"",@"SHT_CUDA_INFO"
	.sectionflags	@""
	.align	4


	//----- nvinfo : EIATTR_CUDA_API_VERSION
	.align		4
        /*0000*/ 	.byte	0x04, 0x37
        /*0002*/ 	.short	(.L_7 - .L_6)
.L_6:
        /*0004*/ 	.word	0x00000082


	//----- nvinfo : EIATTR_KPARAM_INFO
	.align		4
.L_7:
        /*0008*/ 	.byte	0x04, 0x17
        /*000a*/ 	.short	(.L_9 - .L_8)
.L_8:
        /*000c*/ 	.word	0x00000000
        /*0010*/ 	.short	0x0004
        /*0012*/ 	.short	0x001c
        /*0014*/ 	.byte	0x00, 0xf0, 0x11, 0x00


	//----- nvinfo : EIATTR_KPARAM_INFO
	.align		4
.L_9:
        /*0018*/ 	.byte	0x04, 0x17
        /*001a*/ 	.short	(.L_11 - .L_10)
.L_10:
        /*001c*/ 	.word	0x00000000
        /*0020*/ 	.short	0x0003
        /*0022*/ 	.short	0x0018
        /*0024*/ 	.byte	0x00, 0xf0, 0x11, 0x00


	//----- nvinfo : EIATTR_KPARAM_INFO
	.align		4
.L_11:
        /*0028*/ 	.byte	0x04, 0x17
        /*002a*/ 	.short	(.L_13 - .L_12)
.L_12:
        /*002c*/ 	.word	0x00000000
        /*0030*/ 	.short	0x0002
        /*0032*/ 	.short	0x0010
        /*0034*/ 	.byte	0x00, 0xf5, 0x21, 0x00


	//----- nvinfo : EIATTR_KPARAM_INFO
	.align		4
.L_13:
        /*0038*/ 	.byte	0x04, 0x17
        /*003a*/ 	.short	(.L_15 - .L_14)
.L_14:
        /*003c*/ 	.word	0x00000000
        /*0040*/ 	.short	0x0001
        /*0042*/ 	.short	0x0008
        /*0044*/ 	.byte	0x00, 0xf5, 0x21, 0x00


	//----- nvinfo : EIATTR_KPARAM_INFO
	.align		4
.L_15:
        /*0048*/ 	.byte	0x04, 0x17
        /*004a*/ 	.short	(.L_17 - .L_16)
.L_16:
        /*004c*/ 	.word	0x00000000
        /*0050*/ 	.short	0x0000
        /*0052*/ 	.short	0x0000
        /*0054*/ 	.byte	0x00, 0xf5, 0x21, 0x00


	//----- nvinfo : EIATTR_SPARSE_MMA_MASK
	.align		4
.L_17:
        /*0058*/ 	.byte	0x03, 0x50
        /*005a*/ 	.short	0x0000


	//----- nvinfo : EIATTR_MAXREG_COUNT
	.align		4
        /*005c*/ 	.byte	0x03, 0x1b
        /*005e*/ 	.short	0x00ff


	//----- nvinfo : EIATTR_MERCURY_ISA_VERSION
	.align		4
        /*0060*/ 	.byte	0x03, 0x5f
        /*0062*/ 	.short	0x0101


	//----- nvinfo : EIATTR_VRC_CTA_INIT_COUNT
	.align		4
        /*0064*/ 	.byte	0x02, 0x4a
	.zero		1
	.zero		1


	//----- nvinfo : EIATTR_EXIT_INSTR_OFFSETS
	.align		4
        /*0068*/ 	.byte	0x04, 0x1c
        /*006a*/ 	.short	(.L_19 - .L_18)


	//   ....[0]....
.L_18:
        /*006c*/ 	.word	0x000000c0


	//   ....[1]....
        /*0070*/ 	.word	0x00000190


	//----- nvinfo : EIATTR_CBANK_PARAM_SIZE
	.align		4
.L_19:
        /*0074*/ 	.byte	0x03, 0x19
        /*0076*/ 	.short	0x0020


	//----- nvinfo : EIATTR_PARAM_CBANK
	.align		4
        /*0078*/ 	.byte	0x04, 0x0a
        /*007a*/ 	.short	(.L_21 - .L_20)
	.align		4
.L_20:
        /*007c*/ 	.word	index@(.nv.constant0._Z9MatrixAddPKfS0_Pfii)
        /*0080*/ 	.short	0x0380
        /*0082*/ 	.short	0x0020


	//----- nvinfo : EIATTR_SW_WAR
	.align		4
.L_21:
        /*0084*/ 	.byte	0x04, 0x36
        /*0086*/ 	.short	(.L_23 - .L_22)
.L_22:
        /*0088*/ 	.word	0x00000008
.L_23:


//--------------------- .nv.callgraph             --------------------------
	.section	.nv.callgraph,"",@"SHT_CUDA_CALLGRAPH"
	.align	4
	.sectionentsize	8
	.align		4
        /*0000*/ 	.word	0x00000000
	.align		4
        /*0004*/ 	.word	0xffffffff
	.align		4
        /*0008*/ 	.word	0x00000000
	.align		4
        /*000c*/ 	.word	0xfffffffe
	.align		4
        /*0010*/ 	.word	0x00000000
	.align		4
        /*0014*/ 	.word	0xfffffffd
	.align		4
        /*0018*/ 	.word	0x00000000
	.align		4
        /*001c*/ 	.word	0xfffffffc


//--------------------- .text._Z9MatrixAddPKfS0_Pfii --------------------------
	.section	.text._Z9MatrixAddPKfS0_Pfii,"ax",@progbits
	.align	128
        .global         _Z9MatrixAddPKfS0_Pfii
        .type           _Z9MatrixAddPKfS0_Pfii,@function
        .size           _Z9MatrixAddPKfS0_Pfii,(.L_x_1 - _Z9MatrixAddPKfS0_Pfii)
        .other          _Z9MatrixAddPKfS0_Pfii,@"STO_CUDA_ENTRY STV_DEFAULT"
_Z9MatrixAddPKfS0_Pfii:
.text._Z9MatrixAddPKfS0_Pfii:
[----:B------:R-:W-:Y:S01]  /*0000*/  LDC R1, c[0x0][0x37c] ;  /* 0x0000df00ff017b82 */ /* 0x000fe20000000800 */
[----:B------:R-:W0:Y:S01]  /*0010*/  S2R R7, SR_CTAID.X ;  /* 0x0000000000077919 */ /* 0x000e220000002500 */
[----:B------:R-:W1:Y:S01]  /*0020*/  LDCU UR4, c[0x0][0x364] ;  /* 0x00006c80ff0477ac */ /* 0x000e620008000800 */
[----:B------:R-:W0:Y:S01]  /*0030*/  S2R R2, SR_TID.X ;  /* 0x0000000000027919 */ /* 0x000e220000002100 */
[----:B------:R-:W0:Y:S01]  /*0040*/  LDCU UR5, c[0x0][0x360] ;  /* 0x00006c00ff0577ac */ /* 0x000e220008000800 */
[----:B------:R-:W1:Y:S01]  /*0050*/  S2R R0, SR_CTAID.Y ;  /* 0x0000000000007919 */ /* 0x000e620000002600 */
[----:B------:R-:W2:Y:S01]  /*0060*/  LDCU.64 UR6, c[0x0][0x398] ;  /* 0x00007300ff0677ac */ /* 0x000ea20008000a00 */
[----:B------:R-:W1:Y:S01]  /*0070*/  S2R R3, SR_TID.Y ;  /* 0x0000000000037919 */ /* 0x000e620000002200 */
[----:B0-----:R-:W-:-:S05]  /*0080*/  IMAD R7, R7, UR5, R2 ;  /* 0x0000000507077c24 */ /* 0x001fca000f8e0202 */
[----:B--2---:R-:W-:Y:S01]  /*0090*/  ISETP.GE.AND P0, PT, R7, UR7, PT ;  /* 0x0000000707007c0c */ /* 0x004fe2000bf06270 */
[----:B-1----:R-:W-:-:S05]  /*00a0*/  IMAD R0, R0, UR4, R3 ;  /* 0x0000000400007c24 */ /* 0x002fca000f8e0203 */
[----:B------:R-:W-:-:S13]  /*00b0*/  ISETP.GE.OR P0, PT, R0, UR6, P0 ;  /* 0x0000000600007c0c */ /* 0x000fda0008706670 */
[----:B------:R-:W-:Y:S05]  /*00c0*/  @P0 EXIT ;  /* 0x000000000000094d */ /* 0x000fea0003800000 */
[----:B------:R-:W0:Y:S01]  /*00d0*/  LDC.64 R2, c[0x0][0x380] ;  /* 0x0000e000ff027b82 */ /* 0x000e220000000a00 */
[----:B------:R-:W1:Y:S01]  /*00e0*/  LDCU.64 UR4, c[0x0][0x358] ;  /* 0x00006b00ff0477ac */ /* 0x000e620008000a00 */
[----:B------:R-:W-:-:S06]  /*00f0*/  IMAD R9, R0, UR7, R7 ;  /* 0x0000000700097c24 */ /* 0x000fcc000f8e0207 */
[----:B------:R-:W2:Y:S08]  /*0100*/  LDC.64 R4, c[0x0][0x388] ;  /* 0x0000e200ff047b82 */ /* 0x000eb00000000a00 */
[----:B------:R-:W3:Y:S01]  /*0110*/  LDC.64 R6, c[0x0][0x390] ;  /* 0x0000e400ff067b82 */ /* 0x000ee20000000a00 */
[----:B0-----:R-:W-:-:S06]  /*0120*/  IMAD.WIDE R2, R9, 0x4, R2 ;  /* 0x0000000409027825 */ /* 0x001fcc00078e0202 */
[----:B-1----:R-:W4:Y:S01]  /*0130*/  LDG.E R2, desc[UR4][R2.64] ;  /* 0x0000000402027981 */ /* 0x002f22000c1e1900 */
[----:B--2---:R-:W-:-:S06]  /*0140*/  IMAD.WIDE R4, R9, 0x4, R4 ;  /* 0x0000000409047825 */ /* 0x004fcc00078e0204 */
[----:B------:R-:W4:Y:S01]  /*0150*/  LDG.E R5, desc[UR4][R4.64] ;  /* 0x0000000404057981 */ /* 0x000f22000c1e1900 */
[----:B---3--:R-:W-:-:S04]  /*0160*/  IMAD.WIDE R6, R9, 0x4, R6 ;  /* 0x0000000409067825 */ /* 0x008fc800078e0206 */
[----:B----4-:R-:W-:-:S05]  /*0170*/  FADD R9, R2, R5 ;  /* 0x0000000502097221 */ /* 0x010fca0000000000 */
[----:B------:R-:W-:Y:S01]  /*0180*/  STG.E desc[UR4][R6.64], R9 ;  /* 0x0000000906007986 */ /* 0x000fe2000c101904 */
[----:B------:R-:W-:Y:S05]  /*0190*/  EXIT ;  /* 0x000000000000794d */ /* 0x000fea0003800000 */
.L_x_0:
[----:B------:R-:W-:-:S00]  /*01a0*/  BRA `(.L_x_0) ;  /* 0xfffffffc00fc7947 */ /* 0x000fc0000383ffff */
[----:B------:R-:W-:-:S00]  /*01b0*/  NOP ;  /* 0x0000000000007918 */ /* 0x000fc00000000000 */
        /* <DEDUP_REMOVED lines=12> */
.L_x_1:


//--------------------- .nv.shared.reserved.0     --------------------------
	.section	.nv.shared.reserved.0,"aw",@nobits
	.weak		__nv_reservedSMEM_offset_0_alias
	.size		__nv_reservedSMEM_offset_0_alias, 0, 64
	.other		__nv_reservedSMEM_offset_0_alias,@"STO_CUDA_RESERVED_SHARED STV_DEFAULT"
__nv_reservedSMEM_offset_0_alias:
	.zero		0
	.zero		64


//--------------------- .nv.constant0._Z9MatrixAddPKfS0_Pfii --------------------------
	.section	.nv.constant0._Z9MatrixAddPKfS0_Pfii,"a",@progbits
	.sectionflags	@""
	.align	4
.nv.constant0._Z9MatrixAddPKfS0_Pfii:
	.zero		928


//--------------------- SYMBOLS --------------------------

	.type		.nv.reservedSmem.offset0,@object
	.size		.nv.reservedSmem.offset0,0x4
